//
// Generated by NVIDIA NVVM Compiler
//
// Compiler Build ID: CL-36424714
// Cuda compilation tools, release 13.0, V13.0.88
// Based on NVVM 20.0.0
//

.version 9.0
.target sm_100
.address_size 64

	// .globl	_Z12init_numbersPiii
// _ZZ14add_block_sumsPiiS_E9block_sum has been demoted
.extern .shared .align 16 .b8 temp[];

.visible .entry _Z12init_numbersPiii(
	.param .u64 .ptr .align 1 _Z12init_numbersPiii_param_0,
	.param .u32 _Z12init_numbersPiii_param_1,
	.param .u32 _Z12init_numbersPiii_param_2
)
{
	.reg .pred 	%p<2>;
	.reg .b32 	%r<7>;
	.reg .b64 	%rd<5>;

	ld.param.u64 	%rd1, [_Z12init_numbersPiii_param_0];
	ld.param.u32 	%r2, [_Z12init_numbersPiii_param_1];
	ld.param.u32 	%r3, [_Z12init_numbersPiii_param_2];
	mov.u32 	%r4, %tid.x;
	mov.u32 	%r5, %ctaid.x;
	mov.u32 	%r6, %ntid.x;
	mad.lo.s32 	%r1, %r5, %r6, %r4;
	setp.ge.s32 	%p1, %r1, %r3;
	@%p1 bra 	$L__BB0_2;
	cvta.to.global.u64 	%rd2, %rd1;
	mul.wide.s32 	%rd3, %r1, 4;
	add.s64 	%rd4, %rd2, %rd3;
	st.global.u32 	[%rd4], %r2;
$L__BB0_2:
	ret;

}
	// .globl	_Z25local_blelloch_prefix_sumPiiS_
.visible .entry _Z25local_blelloch_prefix_sumPiiS_(
	.param .u64 .ptr .align 1 _Z25local_blelloch_prefix_sumPiiS__param_0,
	.param .u32 _Z25local_blelloch_prefix_sumPiiS__param_1,
	.param .u64 .ptr .align 1 _Z25local_blelloch_prefix_sumPiiS__param_2
)
{
	.reg .pred 	%p<11>;
	.reg .b32 	%r<48>;
	.reg .b32 	%f<2>;
	.reg .b64 	%rd<9>;

	ld.param.u64 	%rd1, [_Z25local_blelloch_prefix_sumPiiS__param_0];
	ld.param.u32 	%r16, [_Z25local_blelloch_prefix_sumPiiS__param_1];
	ld.param.u64 	%rd2, [_Z25local_blelloch_prefix_sumPiiS__param_2];
	mov.u32 	%r1, %tid.x;
	mov.u32 	%r2, %ctaid.x;
	mov.u32 	%r47, %ntid.x;
	mad.lo.s32 	%r4, %r2, %r47, %r1;
	setp.ge.s32 	%p1, %r4, %r16;
	mov.b32 	%r44, 0;
	@%p1 bra 	$L__BB1_2;
	cvta.to.global.u64 	%rd3, %rd1;
	mul.wide.s32 	%rd4, %r4, 4;
	add.s64 	%rd5, %rd3, %rd4;
	ld.global.u32 	%r44, [%rd5];
$L__BB1_2:
	shl.b32 	%r18, %r1, 2;
	mov.u32 	%r19, temp;
	add.s32 	%r7, %r19, %r18;
	st.shared.u32 	[%r7], %r44;
	bar.sync 	0;
	setp.lt.u32 	%p2, %r47, 2;
	@%p2 bra 	$L__BB1_7;
	add.s32 	%r8, %r1, 1;
	mov.b32 	%r45, 2;
$L__BB1_4:
	add.s32 	%r21, %r45, -1;
	and.b32  	%r22, %r21, %r8;
	setp.ne.s32 	%p3, %r22, 0;
	@%p3 bra 	$L__BB1_6;
	shr.u32 	%r23, %r45, 1;
	ld.shared.u32 	%r24, [%r7];
	sub.s32 	%r25, %r1, %r23;
	shl.b32 	%r26, %r25, 2;
	add.s32 	%r28, %r19, %r26;
	ld.shared.u32 	%r29, [%r28];
	add.s32 	%r30, %r29, %r24;
	st.shared.u32 	[%r7], %r30;
$L__BB1_6:
	bar.sync 	0;
	shl.b32 	%r45, %r45, 1;
	setp.le.u32 	%p4, %r45, %r47;
	@%p4 bra 	$L__BB1_4;
$L__BB1_7:
	add.s32 	%r31, %r47, -1;
	setp.ne.s32 	%p5, %r1, %r31;
	@%p5 bra 	$L__BB1_11;
	setp.eq.s32 	%p6, %r2, 0;
	mov.b32 	%r46, 0;
	@%p6 bra 	$L__BB1_10;
	ld.shared.u32 	%r46, [temp];
$L__BB1_10:
	st.shared.u32 	[%r7], %r46;
$L__BB1_11:
	bar.sync 	0;
	setp.lt.u32 	%p7, %r47, 2;
	@%p7 bra 	$L__BB1_16;
	add.s32 	%r13, %r1, 1;
$L__BB1_13:
	rem.u32 	%r33, %r13, %r47;
	setp.ne.s32 	%p8, %r33, 0;
	@%p8 bra 	$L__BB1_15;
	shr.u32 	%r34, %r47, 1;
	ld.shared.u32 	%r35, [%r7];
	cvt.rn.f32.s32 	%f1, %r35;
	sub.s32 	%r36, %r1, %r34;
	shl.b32 	%r37, %r36, 2;
	add.s32 	%r39, %r19, %r37;
	ld.shared.u32 	%r40, [%r39];
	add.s32 	%r41, %r40, %r35;
	st.shared.u32 	[%r7], %r41;
	cvt.rzi.s32.f32 	%r42, %f1;
	st.shared.u32 	[%r39], %r42;
$L__BB1_15:
	bar.sync 	0;
	shr.u32 	%r15, %r47, 1;
	setp.gt.u32 	%p9, %r47, 3;
	mov.u32 	%r47, %r15;
	@%p9 bra 	$L__BB1_13;
$L__BB1_16:
	setp.ge.s32 	%p10, %r4, %r16;
	@%p10 bra 	$L__BB1_18;
	ld.shared.u32 	%r43, [%r7];
	cvta.to.global.u64 	%rd6, %rd2;
	mul.wide.s32 	%rd7, %r4, 4;
	add.s64 	%rd8, %rd6, %rd7;
	st.global.u32 	[%rd8], %r43;
$L__BB1_18:
	ret;

}
	// .globl	_Z14add_block_sumsPiiS_
.visible .entry _Z14add_block_sumsPiiS_(
	.param .u64 .ptr .align 1 _Z14add_block_sumsPiiS__param_0,
	.param .u32 _Z14add_block_sumsPiiS__param_1,
	.param .u64 .ptr .align 1 _Z14add_block_sumsPiiS__param_2
)
{
	.reg .pred 	%p<3>;
	.reg .b32 	%r<11>;
	.reg .b64 	%rd<9>;
	// demoted variable
	.shared .align 4 .u32 _ZZ14add_block_sumsPiiS_E9block_sum;
	ld.param.u64 	%rd1, [_Z14add_block_sumsPiiS__param_0];
	ld.param.u32 	%r3, [_Z14add_block_sumsPiiS__param_1];
	ld.param.u64 	%rd2, [_Z14add_block_sumsPiiS__param_2];
	mov.u32 	%r1, %tid.x;
	setp.ne.s32 	%p1, %r1, 0;
	@%p1 bra 	$L__BB2_2;
	cvta.to.global.u64 	%rd3, %rd2;
	mov.u32 	%r4, %ctaid.x;
	mul.wide.u32 	%rd4, %r4, 4;
	add.s64 	%rd5, %rd3, %rd4;
	ld.global.u32 	%r5, [%rd5];
	st.shared.u32 	[_ZZ14add_block_sumsPiiS_E9block_sum], %r5;
$L__BB2_2:
	bar.sync 	0;
	mov.u32 	%r6, %ctaid.x;
	mov.u32 	%r7, %ntid.x;
	mad.lo.s32 	%r2, %r6, %r7, %r1;
	setp.ge.s32 	%p2, %r2, %r3;
	@%p2 bra 	$L__BB2_4;
	cvta.to.global.u64 	%rd6, %rd1;
	mul.wide.s32 	%rd7, %r2, 4;
	add.s64 	%rd8, %rd6, %rd7;
	ld.global.u32 	%r8, [%rd8];
	ld.shared.u32 	%r9, [_ZZ14add_block_sumsPiiS_E9block_sum];
	add.s32 	%r10, %r9, %r8;
	st.global.u32 	[%rd8], %r10;
$L__BB2_4:
	ret;

}
	// .globl	_Z16gather_every_nthPiS_i
.visible .entry _Z16gather_every_nthPiS_i(
	.param .u64 .ptr .align 1 _Z16gather_every_nthPiS_i_param_0,
	.param .u64 .ptr .align 1 _Z16gather_every_nthPiS_i_param_1,
	.param .u32 _Z16gather_every_nthPiS_i_param_2
)
{
	.reg .b32 	%r<8>;
	.reg .b64 	%rd<12>;

	ld.param.u64 	%rd1, [_Z16gather_every_nthPiS_i_param_0];
	ld.param.u64 	%rd2, [_Z16gather_every_nthPiS_i_param_1];
	ld.param.u32 	%r1, [_Z16gather_every_nthPiS_i_param_2];
	cvta.to.global.u64 	%rd3, %rd2;
	cvta.to.global.u64 	%rd4, %rd1;
	mov.u32 	%r2, %tid.x;
	mov.u32 	%r3, %ctaid.x;
	mov.u32 	%r4, %ntid.x;
	mad.lo.s32 	%r5, %r3, %r4, %r2;
	mul.lo.s32 	%r6, %r1, %r5;
	cvt.s64.s32 	%rd5, %r6;
	cvt.s64.s32 	%rd6, %r1;
	add.s64 	%rd7, %rd6, %rd5;
	shl.b64 	%rd8, %rd7, 2;
	add.s64 	%rd9, %rd4, %rd8;
	ld.global.u32 	%r7, [%rd9+-4];
	mul.wide.s32 	%rd10, %r5, 4;
	add.s64 	%rd11, %rd3, %rd10;
	st.global.u32 	[%rd11], %r7;
	ret;

}


// ===== COMPILED SASS (sm_100) =====

	.target	sm_100

	.elftype	@"ET_EXEC"


//--------------------- .note.nv.tkinfo           --------------------------
	.section	.note.nv.tkinfo,"",@"SHT_NOTE"
	.sectionflags	@"SHF_NOTE_NV_TKINFO"
	.tkinfo
        /*0018*/ 	.word	0x00000002
        /*0030*/ 	.string	""
        /*0030*/ 	.string	"ptxas"
        /*0030*/ 	.string	"Cuda compilation tools, release 13.0, V13.0.88"
        /*0030*/ 	.string	"Build cuda_13.0.r13.0/compiler.36424714_0"
        /*0030*/ 	.string	"-arch sm_100 -m 64 "



//--------------------- .note.nv.cuinfo           --------------------------
	.section	.note.nv.cuinfo,"",@"SHT_NOTE"
	.sectionflags	@"SHF_NOTE_NV_CUINFO"
        /*0018*/ 	.short	0x0002
        /*001a*/ 	.short	0x0064
        /*001c*/ 	.short	0x0082
	.zero		2


//--------------------- .nv.info                  --------------------------
	.section	.nv.info,"",@"SHT_CUDA_INFO"
	.align	4


	//----- nvinfo : EIATTR_REGCOUNT
	.align		4
        /*0000*/ 	.byte	0x04, 0x2f
        /*0002*/ 	.short	(.L_1 - .L_0)
	.align		4
.L_0:
        /*0004*/ 	.word	index@(_Z12init_numbersPiii)
        /*0008*/ 	.word	0x0000000a


	//----- nvinfo : EIATTR_FRAME_SIZE
	.align		4
.L_1:
        /*000c*/ 	.byte	0x04, 0x11
        /*000e*/ 	.short	(.L_3 - .L_2)
	.align		4
.L_2:
        /*0010*/ 	.word	index@(_Z12init_numbersPiii)
        /*0014*/ 	.word	0x00000000


	//----- nvinfo : EIATTR_REGCOUNT
	.align		4
.L_3:
        /*0018*/ 	.byte	0x04, 0x2f
        /*001a*/ 	.short	(.L_5 - .L_4)
	.align		4
.L_4:
        /*001c*/ 	.word	index@(_Z25local_blelloch_prefix_sumPiiS_)
        /*0020*/ 	.word	0x0000000f


	//----- nvinfo : EIATTR_FRAME_SIZE
	.align		4
.L_5:
        /*0024*/ 	.byte	0x04, 0x11
        /*0026*/ 	.short	(.L_7 - .L_6)
	.align		4
.L_6:
        /*0028*/ 	.word	index@(_Z25local_blelloch_prefix_sumPiiS_)
        /*002c*/ 	.word	0x00000000


	//----- nvinfo : EIATTR_REGCOUNT
	.align		4
.L_7:
        /*0030*/ 	.byte	0x04, 0x2f
        /*0032*/ 	.short	(.L_9 - .L_8)
	.align		4
.L_8:
        /*0034*/ 	.word	index@(_Z14add_block_sumsPiiS_)
        /*0038*/ 	.word	0x0000000a


	//----- nvinfo : EIATTR_FRAME_SIZE
	.align		4
.L_9:
        /*003c*/ 	.byte	0x04, 0x11
        /*003e*/ 	.short	(.L_11 - .L_10)
	.align		4
.L_10:
        /*0040*/ 	.word	index@(_Z14add_block_sumsPiiS_)
        /*0044*/ 	.word	0x00000000


	//----- nvinfo : EIATTR_REGCOUNT
	.align		4
.L_11:
        /*0048*/ 	.byte	0x04, 0x2f
        /*004a*/ 	.short	(.L_13 - .L_12)
	.align		4
.L_12:
        /*004c*/ 	.word	index@(_Z16gather_every_nthPiS_i)
        /*0050*/ 	.word	0x0000000a


	//----- nvinfo : EIATTR_FRAME_SIZE
	.align		4
.L_13:
        /*0054*/ 	.byte	0x04, 0x11
        /*0056*/ 	.short	(.L_15 - .L_14)
	.align		4
.L_14:
        /*0058*/ 	.word	index@(_Z16gather_every_nthPiS_i)
        /*005c*/ 	.word	0x00000000


	//----- nvinfo : EIATTR_MIN_STACK_SIZE
	.align		4
.L_15:
        /*0060*/ 	.byte	0x04, 0x12
        /*0062*/ 	.short	(.L_17 - .L_16)
	.align		4
.L_16:
        /*0064*/ 	.word	index@(_Z16gather_every_nthPiS_i)
        /*0068*/ 	.word	0x00000000


	//----- nvinfo : EIATTR_MIN_STACK_SIZE
	.align		4
.L_17:
        /*006c*/ 	.byte	0x04, 0x12
        /*006e*/ 	.short	(.L_19 - .L_18)
	.align		4
.L_18:
        /*0070*/ 	.word	index@(_Z14add_block_sumsPiiS_)
        /*0074*/ 	.word	0x00000000


	//----- nvinfo : EIATTR_MIN_STACK_SIZE
	.align		4
.L_19:
        /*0078*/ 	.byte	0x04, 0x12
        /*007a*/ 	.short	(.L_21 - .L_20)
	.align		4
.L_20:
        /*007c*/ 	.word	index@(_Z25local_blelloch_prefix_sumPiiS_)
        /*0080*/ 	.word	0x00000000


	//----- nvinfo : EIATTR_MIN_STACK_SIZE
	.align		4
.L_21:
        /*0084*/ 	.byte	0x04, 0x12
        /*0086*/ 	.short	(.L_23 - .L_22)
	.align		4
.L_22:
        /*0088*/ 	.word	index@(_Z12init_numbersPiii)
        /*008c*/ 	.word	0x00000000
.L_23:


//--------------------- .nv.compat                --------------------------
	.section	.nv.compat,"",@"SHT_CUDA_COMPAT_INFO"
	.align	4
        /*0000*/ 	.byte	0x02, 0x09, 0x00, 0x00, 0x02, 0x02, 0x01, 0x00, 0x02, 0x05, 0x05, 0x00, 0x03, 0x07, 0x01, 0x01
        /*0010*/ 	.byte	0x02, 0x03, 0x00, 0x00, 0x02, 0x06, 0x01, 0x00, 0x04, 0x0b, 0x08, 0x00, 0x09, 0x00, 0x00, 0x00
        /*0020*/ 	.byte	0x00, 0x00, 0x00, 0x00


//--------------------- .nv.info._Z16gather_every_nthPiS_i --------------------------
	.section	.nv.info._Z16gather_every_nthPiS_i,"",@"SHT_CUDA_INFO"
	.sectionflags	@""
	.align	4


	//----- nvinfo : EIATTR_CUDA_API_VERSION
	.align		4
        /*0000*/ 	.byte	0x04, 0x37
        /*0002*/ 	.short	(.L_25 - .L_24)
.L_24:
        /*0004*/ 	.word	0x00000082


	//----- nvinfo : EIATTR_KPARAM_INFO
	.align		4
.L_25:
        /*0008*/ 	.byte	0x04, 0x17
        /*000a*/ 	.short	(.L_27 - .L_26)
.L_26:
        /*000c*/ 	.word	0x00000000
        /*0010*/ 	.short	0x0002
        /*0012*/ 	.short	0x0010
        /*0014*/ 	.byte	0x00, 0xf0, 0x11, 0x00


	//----- nvinfo : EIATTR_KPARAM_INFO
	.align		4
.L_27:
        /*0018*/ 	.byte	0x04, 0x17
        /*001a*/ 	.short	(.L_29 - .L_28)
.L_28:
        /*001c*/ 	.word	0x00000000
        /*0020*/ 	.short	0x0001
        /*0022*/ 	.short	0x0008
        /*0024*/ 	.byte	0x00, 0xf5, 0x21, 0x00


	//----- nvinfo : EIATTR_KPARAM_INFO
	.align		4
.L_29:
        /*0028*/ 	.byte	0x04, 0x17
        /*002a*/ 	.short	(.L_31 - .L_30)
.L_30:
        /*002c*/ 	.word	0x00000000
        /*0030*/ 	.short	0x0000
        /*0032*/ 	.short	0x0000
        /*0034*/ 	.byte	0x00, 0xf5, 0x21, 0x00


	//----- nvinfo : EIATTR_SPARSE_MMA_MASK
	.align		4
.L_31:
        /*0038*/ 	.byte	0x03, 0x50
        /*003a*/ 	.short	0x0000


	//----- nvinfo : EIATTR_MAXREG_COUNT
	.align		4
        /*003c*/ 	.byte	0x03, 0x1b
        /*003e*/ 	.short	0x00ff


	//----- nvinfo : EIATTR_MERCURY_ISA_VERSION
	.align		4
        /*0040*/ 	.byte	0x03, 0x5f
        /*0042*/ 	.short	0x0101


	//----- nvinfo : EIATTR_VRC_CTA_INIT_COUNT
	.align		4
        /*0044*/ 	.byte	0x02, 0x4a
	.zero		1
	.zero		1


	//----- nvinfo : EIATTR_EXIT_INSTR_OFFSETS
	.align		4
        /*0048*/ 	.byte	0x04, 0x1c
        /*004a*/ 	.short	(.L_33 - .L_32)


	//   ....[0]....
.L_32:
        /*004c*/ 	.word	0x00000120


	//----- nvinfo : EIATTR_CBANK_PARAM_SIZE
	.align		4
.L_33:
        /*0050*/ 	.byte	0x03, 0x19
        /*0052*/ 	.short	0x0014


	//----- nvinfo : EIATTR_PARAM_CBANK
	.align		4
        /*0054*/ 	.byte	0x04, 0x0a
        /*0056*/ 	.short	(.L_35 - .L_34)
	.align		4
.L_34:
        /*0058*/ 	.word	index@(.nv.constant0._Z16gather_every_nthPiS_i)
        /*005c*/ 	.short	0x0380
        /*005e*/ 	.short	0x0014


	//----- nvinfo : EIATTR_SW_WAR
	.align		4
.L_35:
        /*0060*/ 	.byte	0x04, 0x36
        /*0062*/ 	.short	(.L_37 - .L_36)
.L_36:
        /*0064*/ 	.word	0x00000008
.L_37:


//--------------------- .nv.info._Z14add_block_sumsPiiS_ --------------------------
	.section	.nv.info._Z14add_block_sumsPiiS_,"",@"SHT_CUDA_INFO"
	.sectionflags	@""
	.align	4


	//----- nvinfo : EIATTR_CUDA_API_VERSION
	.align		4
        /*0000*/ 	.byte	0x04, 0x37
        /*0002*/ 	.short	(.L_39 - .L_38)
.L_38:
        /*0004*/ 	.word	0x00000082


	//----- nvinfo : EIATTR_KPARAM_INFO
	.align		4
.L_39:
        /*0008*/ 	.byte	0x04, 0x17
        /*000a*/ 	.short	(.L_41 - .L_40)
.L_40:
        /*000c*/ 	.word	0x00000000
        /*0010*/ 	.short	0x0002
        /*0012*/ 	.short	0x0010
        /*0014*/ 	.byte	0x00, 0xf5, 0x21, 0x00


	//----- nvinfo : EIATTR_KPARAM_INFO
	.align		4
.L_41:
        /*0018*/ 	.byte	0x04, 0x17
        /*001a*/ 	.short	(.L_43 - .L_42)
.L_42:
        /*001c*/ 	.word	0x00000000
        /*0020*/ 	.short	0x0001
        /*0022*/ 	.short	0x0008
        /*0024*/ 	.byte	0x00, 0xf0, 0x11, 0x00


	//----- nvinfo : EIATTR_KPARAM_INFO
	.align		4
.L_43:
        /*0028*/ 	.byte	0x04, 0x17
        /*002a*/ 	.short	(.L_45 - .L_44)
.L_44:
        /*002c*/ 	.word	0x00000000
        /*0030*/ 	.short	0x0000
        /*0032*/ 	.short	0x0000
        /*0034*/ 	.byte	0x00, 0xf5, 0x21, 0x00


	//----- nvinfo : EIATTR_SPARSE_MMA_MASK
	.align		4
.L_45:
        /*0038*/ 	.byte	0x03, 0x50
        /*003a*/ 	.short	0x0000


	//----- nvinfo : EIATTR_MAXREG_COUNT
	.align		4
        /*003c*/ 	.byte	0x03, 0x1b
        /*003e*/ 	.short	0x00ff


	//----- nvinfo : EIATTR_NUM_BARRIERS
	.align		4
        /*0040*/ 	.byte	0x02, 0x4c
        /*0042*/ 	.byte	0x01
	.zero		1


	//----- nvinfo : EIATTR_MERCURY_ISA_VERSION
	.align		4
        /*0044*/ 	.byte	0x03, 0x5f
        /*0046*/ 	.short	0x0101


	//----- nvinfo : EIATTR_VRC_CTA_INIT_COUNT
	.align		4
        /*0048*/ 	.byte	0x02, 0x4a
	.zero		1
	.zero		1


	//----- nvinfo : EIATTR_EXIT_INSTR_OFFSETS
	.align		4
        /*004c*/ 	.byte	0x04, 0x1c
        /*004e*/ 	.short	(.L_47 - .L_46)


	//   ....[0]....
.L_46:
        /*0050*/ 	.word	0x00000110


	//   ....[1]....
        /*0054*/ 	.word	0x000001b0


	//----- nvinfo : EIATTR_CBANK_PARAM_SIZE
	.align		4
.L_47:
        /*0058*/ 	.byte	0x03, 0x19
        /*005a*/ 	.short	0x0018


	//----- nvinfo : EIATTR_PARAM_CBANK
	.align		4
        /*005c*/ 	.byte	0x04, 0x0a
        /*005e*/ 	.short	(.L_49 - .L_48)
	.align		4
.L_48:
        /*0060*/ 	.word	index@(.nv.constant0._Z14add_block_sumsPiiS_)
        /*0064*/ 	.short	0x0380
        /*0066*/ 	.short	0x0018


	//----- nvinfo : EIATTR_SW_WAR
	.align		4
.L_49:
        /*0068*/ 	.byte	0x04, 0x36
        /*006a*/ 	.short	(.L_51 - .L_50)
.L_50:
        /*006c*/ 	.word	0x00000008
.L_51:


//--------------------- .nv.info._Z25local_blelloch_prefix_sumPiiS_ --------------------------
	.section	.nv.info._Z25local_blelloch_prefix_sumPiiS_,"",@"SHT_CUDA_INFO"
	.sectionflags	@""
	.align	4


	//----- nvinfo : EIATTR_CUDA_API_VERSION
	.align		4
        /*0000*/ 	.byte	0x04, 0x37
        /*0002*/ 	.short	(.L_53 - .L_52)
.L_52:
        /*0004*/ 	.word	0x00000082


	//----- nvinfo : EIATTR_KPARAM_INFO
	.align		4
.L_53:
        /*0008*/ 	.byte	0x04, 0x17
        /*000a*/ 	.short	(.L_55 - .L_54)
.L_54:
        /*000c*/ 	.word	0x00000000
        /*0010*/ 	.short	0x0002
        /*0012*/ 	.short	0x0010
        /*0014*/ 	.byte	0x00, 0xf5, 0x21, 0x00


	//----- nvinfo : EIATTR_KPARAM_INFO
	.align		4
.L_55:
        /*0018*/ 	.byte	0x04, 0x17
        /*001a*/ 	.short	(.L_57 - .L_56)
.L_56:
        /*001c*/ 	.word	0x00000000
        /*0020*/ 	.short	0x0001
        /*0022*/ 	.short	0x0008
        /*0024*/ 	.byte	0x00, 0xf0, 0x11, 0x00


	//----- nvinfo : EIATTR_KPARAM_INFO
	.align		4
.L_57:
        /*0028*/ 	.byte	0x04, 0x17
        /*002a*/ 	.short	(.L_59 - .L_58)
.L_58:
        /*002c*/ 	.word	0x00000000
        /*0030*/ 	.short	0x0000
        /*0032*/ 	.short	0x0000
        /*0034*/ 	.byte	0x00, 0xf5, 0x21, 0x00


	//----- nvinfo : EIATTR_SPARSE_MMA_MASK
	.align		4
.L_59:
        /*0038*/ 	.byte	0x03, 0x50
        /*003a*/ 	.short	0x0000


	//----- nvinfo : EIATTR_MAXREG_COUNT
	.align		4
        /*003c*/ 	.byte	0x03, 0x1b
        /*003e*/ 	.short	0x00ff


	//----- nvinfo : EIATTR_NUM_BARRIERS
	.align		4
        /*0040*/ 	.byte	0x02, 0x4c
        /*0042*/ 	.byte	0x01
	.zero		1


	//----- nvinfo : EIATTR_MERCURY_ISA_VERSION
	.align		4
        /*0044*/ 	.byte	0x03, 0x5f
        /*0046*/ 	.short	0x0101


	//----- nvinfo : EIATTR_VRC_CTA_INIT_COUNT
	.align		4
        /*0048*/ 	.byte	0x02, 0x4a
	.zero		1
	.zero		1


	//----- nvinfo : EIATTR_EXIT_INSTR_OFFSETS
	.align		4
        /*004c*/ 	.byte	0x04, 0x1c
        /*004e*/ 	.short	(.L_61 - .L_60)


	//   ....[0]....
.L_60:
        /*0050*/ 	.word	0x00000590


	//   ....[1]....
        /*0054*/ 	.word	0x000005e0


	//----- nvinfo : EIATTR_CRS_STACK_SIZE
	.align		4
.L_61:
        /*0058*/ 	.byte	0x04, 0x1e
        /*005a*/ 	.short	(.L_63 - .L_62)
.L_62:
        /*005c*/ 	.word	0x00000000


	//----- nvinfo : EIATTR_CBANK_PARAM_SIZE
	.align		4
.L_63:
        /*0060*/ 	.byte	0x03, 0x19
        /*0062*/ 	.short	0x0018


	//----- nvinfo : EIATTR_PARAM_CBANK
	.align		4
        /*0064*/ 	.byte	0x04, 0x0a
        /*0066*/ 	.short	(.L_65 - .L_64)
	.align		4
.L_64:
        /*0068*/ 	.word	index@(.nv.constant0._Z25local_blelloch_prefix_sumPiiS_)
        /*006c*/ 	.short	0x0380
        /*006e*/ 	.short	0x0018


	//----- nvinfo : EIATTR_SW_WAR
	.align		4
.L_65:
        /*0070*/ 	.byte	0x04, 0x36
        /*0072*/ 	.short	(.L_67 - .L_66)
.L_66:
        /*0074*/ 	.word	0x00000008
.L_67:


//--------------------- .nv.info._Z12init_numbersPiii --------------------------
	.section	.nv.info._Z12init_numbersPiii,"",@"SHT_CUDA_INFO"
	.sectionflags	@""
	.align	4


	//----- nvinfo : EIATTR_CUDA_API_VERSION
	.align		4
        /*0000*/ 	.byte	0x04, 0x37
        /*0002*/ 	.short	(.L_69 - .L_68)
.L_68:
        /*0004*/ 	.word	0x00000082


	//----- nvinfo : EIATTR_KPARAM_INFO
	.align		4
.L_69:
        /*0008*/ 	.byte	0x04, 0x17
        /*000a*/ 	.short	(.L_71 - .L_70)
.L_70:
        /*000c*/ 	.word	0x00000000
        /*0010*/ 	.short	0x0002
        /*0012*/ 	.short	0x000c
        /*0014*/ 	.byte	0x00, 0xf0, 0x11, 0x00


	//----- nvinfo : EIATTR_KPARAM_INFO
	.align		4
.L_71:
        /*0018*/ 	.byte	0x04, 0x17
        /*001a*/ 	.short	(.L_73 - .L_72)
.L_72:
        /*001c*/ 	.word	0x00000000
        /*0020*/ 	.short	0x0001
        /*0022*/ 	.short	0x0008
        /*0024*/ 	.byte	0x00, 0xf0, 0x11, 0x00


	//----- nvinfo : EIATTR_KPARAM_INFO
	.align		4
.L_73:
        /*0028*/ 	.byte	0x04, 0x17
        /*002a*/ 	.short	(.L_75 - .L_74)
.L_74:
        /*002c*/ 	.word	0x00000000
        /*0030*/ 	.short	0x0000
        /*0032*/ 	.short	0x0000
        /*0034*/ 	.byte	0x00, 0xf5, 0x21, 0x00


	//----- nvinfo : EIATTR_SPARSE_MMA_MASK
	.align		4
.L_75:
        /*0038*/ 	.byte	0x03, 0x50
        /*003a*/ 	.short	0x0000


	//----- nvinfo : EIATTR_MAXREG_COUNT
	.align		4
        /*003c*/ 	.byte	0x03, 0x1b
        /*003e*/ 	.short	0x00ff


	//----- nvinfo : EIATTR_MERCURY_ISA_VERSION
	.align		4
        /*0040*/ 	.byte	0x03, 0x5f
        /*0042*/ 	.short	0x0101


	//----- nvinfo : EIATTR_VRC_CTA_INIT_COUNT
	.align		4
        /*0044*/ 	.byte	0x02, 0x4a
	.zero		1
	.zero		1


	//----- nvinfo : EIATTR_EXIT_INSTR_OFFSETS
	.align		4
        /*0048*/ 	.byte	0x04, 0x1c
        /*004a*/ 	.short	(.L_77 - .L_76)


	//   ....[0]....
.L_76:
        /*004c*/ 	.word	0x00000070


	//   ....[1]....
        /*0050*/ 	.word	0x000000d0


	//----- nvinfo : EIATTR_CBANK_PARAM_SIZE
	.align		4
.L_77:
        /*0054*/ 	.byte	0x03, 0x19
        /*0056*/ 	.short	0x0010


	//----- nvinfo : EIATTR_PARAM_CBANK
	.align		4
        /*0058*/ 	.byte	0x04, 0x0a
        /*005a*/ 	.short	(.L_79 - .L_78)
	.align		4
.L_78:
        /*005c*/ 	.word	index@(.nv.constant0._Z12init_numbersPiii)
        /*0060*/ 	.short	0x0380
        /*0062*/ 	.short	0x0010


	//----- nvinfo : EIATTR_SW_WAR
	.align		4
.L_79:
        /*0064*/ 	.byte	0x04, 0x36
        /*0066*/ 	.short	(.L_81 - .L_80)
.L_80:
        /*0068*/ 	.word	0x00000008
.L_81:


//--------------------- .nv.callgraph             --------------------------
	.section	.nv.callgraph,"",@"SHT_CUDA_CALLGRAPH"
	.align	4
	.sectionentsize	8
	.align		4
        /*0000*/ 	.word	0x00000000
	.align		4
        /*0004*/ 	.word	0xffffffff
	.align		4
        /*0008*/ 	.word	0x00000000
	.align		4
        /*000c*/ 	.word	0xfffffffe
	.align		4
        /*0010*/ 	.word	0x00000000
	.align		4
        /*0014*/ 	.word	0xfffffffd
	.align		4
        /*0018*/ 	.word	0x00000000
	.align		4
        /*001c*/ 	.word	0xfffffffc


//--------------------- .text._Z16gather_every_nthPiS_i --------------------------
	.section	.text._Z16gather_every_nthPiS_i,"ax",@progbits
	.align	128
        .global         _Z16gather_every_nthPiS_i
        .type           _Z16gather_every_nthPiS_i,@function
        .size           _Z16gather_every_nthPiS_i,(.L_x_12 - _Z16gather_every_nthPiS_i)
        .other          _Z16gather_every_nthPiS_i,@"STO_CUDA_ENTRY STV_DEFAULT"
_Z16gather_every_nthPiS_i:
.text._Z16gather_every_nthPiS_i:
[----:B------:R-:W-:Y:S01]  /*0000*/  LDC R1, c[0x0][0x37c] ;  /* 0x0000df00ff017b82 */ /* 0x000fe20000000800 */
[----:B------:R-:W0:Y:S07]  /*0010*/  S2R R7, SR_TID.X ;  /* 0x0000000000077919 */ /* 0x000e2e0000002100 */
[----:B------:R-:W0:Y:S01]  /*0020*/  S2UR UR4, SR_CTAID.X ;  /* 0x00000000000479c3 */ /* 0x000e220000002500 */
[----:B------:R-:W1:Y:S01]  /*0030*/  LDCU UR7, c[0x0][0x390] ;  /* 0x00007200ff0777ac */ /* 0x000e620008000800 */
[----:B------:R-:W2:Y:S06]  /*0040*/  LDCU.64 UR8, c[0x0][0x380] ;  /* 0x00007000ff0877ac */ /* 0x000eac0008000a00 */
[----:B------:R-:W0:Y:S01]  /*0050*/  LDC R0, c[0x0][0x360] ;  /* 0x0000d800ff007b82 */ /* 0x000e220000000800 */
[----:B-1----:R-:W-:Y:S01]  /*0060*/  USHF.R.S32.HI UR6, URZ, 0x1f, UR7 ;  /* 0x0000001fff067899 */ /* 0x002fe20008011407 */
[----:B0-----:R-:W-:Y:S01]  /*0070*/  IMAD R7, R0, UR4, R7 ;  /* 0x0000000400077c24 */ /* 0x001fe2000f8e0207 */
[----:B------:R-:W0:Y:S03]  /*0080*/  LDCU.64 UR4, c[0x0][0x358] ;  /* 0x00006b00ff0477ac */ /* 0x000e260008000a00 */
[----:B------:R-:W-:-:S05]  /*0090*/  IMAD R0, R7, UR7, RZ ;  /* 0x0000000707007c24 */ /* 0x000fca000f8e02ff */
[----:B------:R-:W-:-:S04]  /*00a0*/  IADD3 R2, P0, PT, R0, UR7, RZ ;  /* 0x0000000700027c10 */ /* 0x000fc8000ff1e0ff */
[----:B------:R-:W-:Y:S02]  /*00b0*/  LEA.HI.X.SX32 R3, R0, UR6, 0x1, P0 ;  /* 0x0000000600037c11 */ /* 0x000fe400080f0eff */
[----:B--2---:R-:W-:-:S04]  /*00c0*/  LEA R4, P0, R2, UR8, 0x2 ;  /* 0x0000000802047c11 */ /* 0x004fc8000f8010ff */
[----:B------:R-:W-:Y:S02]  /*00d0*/  LEA.HI.X R5, R2, UR9, R3, 0x2, P0 ;  /* 0x0000000902057c11 */ /* 0x000fe400080f1403 */
[----:B------:R-:W1:Y:S04]  /*00e0*/  LDC.64 R2, c[0x0][0x388] ;  /* 0x0000e200ff027b82 */ /* 0x000e680000000a00 */
[----:B0-----:R-:W2:Y:S01]  /*00f0*/  LDG.E R5, desc[UR4][R4.64+-0x4] ;  /* 0xfffffc0404057981 */ /* 0x001ea2000c1e1900 */
[----:B-1----:R-:W-:-:S05]  /*0100*/  IMAD.WIDE R2, R7, 0x4, R2 ;  /* 0x0000000407027825 */ /* 0x002fca00078e0202 */
[----:B--2---:R-:W-:Y:S01]  /*0110*/  STG.E desc[UR4][R2.64], R5 ;  /* 0x0000000502007986 */ /* 0x004fe2000c101904 */
[----:B------:R-:W-:Y:S05]  /*0120*/  EXIT ;  /* 0x000000000000794d */ /* 0x000fea0003800000 */
.L_x_0:
[----:B------:R-:W-:-:S00]  /*0130*/  BRA `(.L_x_0) ;  /* 0xfffffffc00fc7947 */ /* 0x000fc0000383ffff */
[----:B------:R-:W-:-:S00]  /*0140*/  NOP ;  /* 0x0000000000007918 */ /* 0x000fc00000000000 */
        /* <DEDUP_REMOVED lines=11> */
.L_x_12:


//--------------------- .text._Z14add_block_sumsPiiS_ --------------------------
	.section	.text._Z14add_block_sumsPiiS_,"ax",@progbits
	.align	128
        .global         _Z14add_block_sumsPiiS_
        .type           _Z14add_block_sumsPiiS_,@function
        .size           _Z14add_block_sumsPiiS_,(.L_x_13 - _Z14add_block_sumsPiiS_)
        .other          _Z14add_block_sumsPiiS_,@"STO_CUDA_ENTRY STV_DEFAULT"
_Z14add_block_sumsPiiS_:
.text._Z14add_block_sumsPiiS_:
[----:B------:R-:W-:Y:S01]  /*0000*/  LDC R1, c[0x0][0x37c] ;  /* 0x0000df00ff017b82 */ /* 0x000fe20000000800 */
[----:B------:R-:W0:Y:S01]  /*0010*/  S2R R7, SR_TID.X ;  /* 0x0000000000077919 */ /* 0x000e220000002100 */
[----:B------:R-:W1:Y:S01]  /*0020*/  LDCU.64 UR6, c[0x0][0x358] ;  /* 0x00006b00ff0677ac */ /* 0x000e620008000a00 */
[----:B------:R-:W2:Y:S01]  /*0030*/  S2R R0, SR_CTAID.X ;  /* 0x0000000000007919 */ /* 0x000ea20000002500 */
[----:B------:R-:W3:Y:S01]  /*0040*/  LDCU UR4, c[0x0][0x360] ;  /* 0x00006c00ff0477ac */ /* 0x000ee20008000800 */
[----:B------:R-:W4:Y:S01]  /*0050*/  LDCU UR5, c[0x0][0x388] ;  /* 0x00007100ff0577ac */ /* 0x000f220008000800 */
[----:B0-----:R-:W-:-:S13]  /*0060*/  ISETP.NE.AND P0, PT, R7, RZ, PT ;  /* 0x000000ff0700720c */ /* 0x001fda0003f05270 */
[----:B------:R-:W2:Y:S02]  /*0070*/  @!P0 LDC.64 R2, c[0x0][0x390] ;  /* 0x0000e400ff028b82 */ /* 0x000ea40000000a00 */
[----:B--2---:R-:W-:-:S06]  /*0080*/  @!P0 IMAD.WIDE.U32 R2, R0, 0x4, R2 ;  /* 0x0000000400028825 */ /* 0x004fcc00078e0002 */
[----:B-1----:R-:W2:Y:S01]  /*0090*/  @!P0 LDG.E R2, desc[UR6][R2.64] ;  /* 0x0000000602028981 */ /* 0x002ea2000c1e1900 */
[----:B---3--:R-:W-:Y:S01]  /*00a0*/  IMAD R7, R0, UR4, R7 ;  /* 0x0000000400077c24 */ /* 0x008fe2000f8e0207 */
[----:B------:R-:W-:Y:S01]  /*00b0*/  @!P0 MOV R0, 0x400 ;  /* 0x0000040000008802 */ /* 0x000fe20000000f00 */
[----:B------:R-:W0:Y:S03]  /*00c0*/  @!P0 S2R R5, SR_CgaCtaId ;  /* 0x0000000000058919 */ /* 0x000e260000008800 */
[----:B----4-:R-:W-:Y:S02]  /*00d0*/  ISETP.GE.AND P1, PT, R7, UR5, PT ;  /* 0x0000000507007c0c */ /* 0x010fe4000bf26270 */
[----:B0-----:R-:W-:-:S05]  /*00e0*/  @!P0 LEA R5, R5, R0, 0x18 ;  /* 0x0000000005058211 */ /* 0x001fca00078ec0ff */
[----:B--2---:R0:W-:Y:S01]  /*00f0*/  @!P0 STS [R5], R2 ;  /* 0x0000000205008388 */ /* 0x0041e20000000800 */
[----:B------:R-:W-:Y:S06]  /*0100*/  BAR.SYNC.DEFER_BLOCKING 0x0 ;  /* 0x0000000000007b1d */ /* 0x000fec0000010000 */
[----:B------:R-:W-:Y:S05]  /*0110*/  @P1 EXIT ;  /* 0x000000000000194d */ /* 0x000fea0003800000 */
[----:B0-----:R-:W0:Y:S02]  /*0120*/  LDC.64 R2, c[0x0][0x380] ;  /* 0x0000e000ff027b82 */ /* 0x001e240000000a00 */
[----:B0-----:R-:W-:-:S05]  /*0130*/  IMAD.WIDE R2, R7, 0x4, R2 ;  /* 0x0000000407027825 */ /* 0x001fca00078e0202 */
[----:B------:R-:W2:Y:S01]  /*0140*/  LDG.E R0, desc[UR6][R2.64] ;  /* 0x0000000602007981 */ /* 0x000ea2000c1e1900 */
[----:B------:R-:W0:Y:S01]  /*0150*/  S2UR UR5, SR_CgaCtaId ;  /* 0x00000000000579c3 */ /* 0x000e220000008800 */
[----:B------:R-:W-:Y:S02]  /*0160*/  UMOV UR4, 0x400 ;  /* 0x0000040000047882 */ /* 0x000fe40000000000 */
[----:B0-----:R-:W-:-:S09]  /*0170*/  ULEA UR4, UR5, UR4, 0x18 ;  /* 0x0000000405047291 */ /* 0x001fd2000f8ec0ff */
[----:B------:R-:W2:Y:S02]  /*0180*/  LDS R5, [UR4] ;  /* 0x00000004ff057984 */ /* 0x000ea40008000800 */
[----:B--2---:R-:W-:-:S05]  /*0190*/  IADD3 R5, PT, PT, R0, R5, RZ ;  /* 0x0000000500057210 */ /* 0x004fca0007ffe0ff */
[----:B------:R-:W-:Y:S01]  /*01a0*/  STG.E desc[UR6][R2.64], R5 ;  /* 0x0000000502007986 */ /* 0x000fe2000c101906 */
[----:B------:R-:W-:Y:S05]  /*01b0*/  EXIT ;  /* 0x000000000000794d */ /* 0x000fea0003800000 */
.L_x_1:
        /* <DEDUP_REMOVED lines=12> */
.L_x_13:


//--------------------- .text._Z25local_blelloch_prefix_sumPiiS_ --------------------------
	.section	.text._Z25local_blelloch_prefix_sumPiiS_,"ax",@progbits
	.align	128
        .global         _Z25local_blelloch_prefix_sumPiiS_
        .type           _Z25local_blelloch_prefix_sumPiiS_,@function
        .size           _Z25local_blelloch_prefix_sumPiiS_,(.L_x_14 - _Z25local_blelloch_prefix_sumPiiS_)
        .other          _Z25local_blelloch_prefix_sumPiiS_,@"STO_CUDA_ENTRY STV_DEFAULT"
_Z25local_blelloch_prefix_sumPiiS_:
.text._Z25local_blelloch_prefix_sumPiiS_:
[----:B------:R-:W-:Y:S01]  /*0000*/  LDC R1, c[0x0][0x37c] ;  /* 0x0000df00ff017b82 */ /* 0x000fe20000000800 */
[----:B------:R-:W0:Y:S07]  /*0010*/  S2R R2, SR_TID.X ;  /* 0x0000000000027919 */ /* 0x000e2e0000002100 */
[----:B------:R-:W0:Y:S01]  /*0020*/  S2UR UR8, SR_CTAID.X ;  /* 0x00000000000879c3 */ /* 0x000e220000002500 */
[----:B------:R-:W1:Y:S01]  /*0030*/  LDCU UR4, c[0x0][0x388] ;  /* 0x00007100ff0477ac */ /* 0x000e620008000800 */
[----:B------:R-:W-:Y:S01]  /*0040*/  IMAD.MOV.U32 R9, RZ, RZ, RZ ;  /* 0x000000ffff097224 */ /* 0x000fe200078e00ff */
[----:B------:R-:W2:Y:S05]  /*0050*/  LDCU.64 UR6, c[0x0][0x358] ;  /* 0x00006b00ff0677ac */ /* 0x000eaa0008000a00 */
[----:B------:R-:W0:Y:S02]  /*0060*/  LDC R3, c[0x0][0x360] ;  /* 0x0000d800ff037b82 */ /* 0x000e240000000800 */
[----:B0-----:R-:W-:-:S05]  /*0070*/  IMAD R0, R3, UR8, R2 ;  /* 0x0000000803007c24 */ /* 0x001fca000f8e0202 */
[----:B-1----:R-:W-:-:S13]  /*0080*/  ISETP.GE.AND P0, PT, R0, UR4, PT ;  /* 0x0000000400007c0c */ /* 0x002fda000bf06270 */
[----:B------:R-:W0:Y:S02]  /*0090*/  @!P0 LDC.64 R6, c[0x0][0x380] ;  /* 0x0000e000ff068b82 */ /* 0x000e240000000a00 */
[----:B0-----:R-:W-:-:S05]  /*00a0*/  @!P0 IMAD.WIDE R6, R0, 0x4, R6 ;  /* 0x0000000400068825 */ /* 0x001fca00078e0206 */
[----:B--2---:R-:W2:Y:S01]  /*00b0*/  @!P0 LDG.E R9, desc[UR6][R6.64] ;  /* 0x0000000606098981 */ /* 0x004ea2000c1e1900 */
[----:B------:R-:W0:Y:S01]  /*00c0*/  S2UR UR5, SR_CgaCtaId ;  /* 0x00000000000579c3 */ /* 0x000e220000008800 */
[----:B------:R-:W-:Y:S01]  /*00d0*/  UMOV UR4, 0x400 ;  /* 0x0000040000047882 */ /* 0x000fe20000000000 */
[C---:B------:R-:W-:Y:S01]  /*00e0*/  ISETP.GE.U32.AND P1, PT, R3.reuse, 0x2, PT ;  /* 0x000000020300780c */ /* 0x040fe20003f26070 */
[----:B------:R-:W-:-:S05]  /*00f0*/  VIADD R11, R3, 0xffffffff ;  /* 0xffffffff030b7836 */ /* 0x000fca0000000000 */
[----:B------:R-:W-:Y:S01]  /*0100*/  ISETP.NE.AND P0, PT, R2, R11, PT ;  /* 0x0000000b0200720c */ /* 0x000fe20003f05270 */
[----:B0-----:R-:W-:-:S06]  /*0110*/  ULEA UR4, UR5, UR4, 0x18 ;  /* 0x0000000405047291 */ /* 0x001fcc000f8ec0ff */
[----:B------:R-:W-:-:S05]  /*0120*/  IMAD.U32 R5, RZ, RZ, UR4 ;  /* 0x00000004ff057e24 */ /* 0x000fca000f8e00ff */
[----:B------:R-:W-:-:S05]  /*0130*/  LEA R4, R2, R5, 0x2 ;  /* 0x0000000502047211 */ /* 0x000fca00078e10ff */
[----:B--2---:R0:W-:Y:S01]  /*0140*/  STS [R4], R9 ;  /* 0x0000000904007388 */ /* 0x0041e20000000800 */
[----:B------:R-:W-:Y:S06]  /*0150*/  BAR.SYNC.DEFER_BLOCKING 0x0 ;  /* 0x0000000000007b1d */ /* 0x000fec0000010000 */
[----:B------:R-:W-:Y:S05]  /*0160*/  @!P1 BRA `(.L_x_2) ;  /* 0x00000000003c9947 */ /* 0x000fea0003800000 */
[----:B------:R-:W-:Y:S02]  /*0170*/  VIADD R6, R2, 0x1 ;  /* 0x0000000102067836 */ /* 0x000fe40000000000 */
[----:B------:R-:W-:-:S07]  /*0180*/  IMAD.MOV.U32 R8, RZ, RZ, 0x2 ;  /* 0x00000002ff087424 */ /* 0x000fce00078e00ff */
.L_x_3:
[----:B------:R-:W-:-:S05]  /*0190*/  VIADD R7, R8, 0xffffffff ;  /* 0xffffffff08077836 */ /* 0x000fca0000000000 */
[----:B------:R-:W-:-:S13]  /*01a0*/  LOP3.LUT P1, RZ, R7, R6, RZ, 0xc0, !PT ;  /* 0x0000000607ff7212 */ /* 0x000fda000782c0ff */
[----:B------:R-:W-:Y:S01]  /*01b0*/  @!P1 SHF.R.U32.HI R7, RZ, 0x1, R8 ;  /* 0x00000001ff079819 */ /* 0x000fe20000011608 */
[----:B------:R-:W-:-:S03]  /*01c0*/  IMAD.SHL.U32 R8, R8, 0x2, RZ ;  /* 0x0000000208087824 */ /* 0x000fc600078e00ff */
[----:B------:R-:W-:Y:S02]  /*01d0*/  @!P1 IADD3 R10, PT, PT, -R7, R2, RZ ;  /* 0x00000002070a9210 */ /* 0x000fe40007ffe1ff */
[----:B------:R-:W-:Y:S03]  /*01e0*/  @!P1 LDS R7, [R4] ;  /* 0x0000000004079984 */ /* 0x000fe60000000800 */
[----:B------:R-:W-:-:S06]  /*01f0*/  @!P1 IMAD R10, R10, 0x4, R5 ;  /* 0x000000040a0a9824 */ /* 0x000fcc00078e0205 */
[----:B------:R-:W1:Y:S02]  /*0200*/  @!P1 LDS R10, [R10] ;  /* 0x000000000a0a9984 */ /* 0x000e640000000800 */
[----:B-1----:R-:W-:-:S05]  /*0210*/  @!P1 IMAD.IADD R7, R7, 0x1, R10 ;  /* 0x0000000107079824 */ /* 0x002fca00078e020a */
[----:B------:R1:W-:Y:S01]  /*0220*/  @!P1 STS [R4], R7 ;  /* 0x0000000704009388 */ /* 0x0003e20000000800 */
[----:B------:R-:W-:Y:S01]  /*0230*/  BAR.SYNC.DEFER_BLOCKING 0x0 ;  /* 0x0000000000007b1d */ /* 0x000fe20000010000 */
[----:B------:R-:W-:-:S13]  /*0240*/  ISETP.GT.U32.AND P1, PT, R8, R3, PT ;  /* 0x000000030800720c */ /* 0x000fda0003f24070 */
[----:B-1----:R-:W-:Y:S05]  /*0250*/  @!P1 BRA `(.L_x_3) ;  /* 0xfffffffc00cc9947 */ /* 0x002fea000383ffff */
.L_x_2:
[----:B------:R-:W-:Y:S04]  /*0260*/  BSSY.RECONVERGENT B0, `(.L_x_4) ;  /* 0x0000009000007945 */ /* 0x000fe80003800200 */
[----:B------:R-:W-:Y:S05]  /*0270*/  @P0 BRA `(.L_x_5) ;  /* 0x00000000001c0947 */ /* 0x000fea0003800000 */
[----:B------:R-:W-:Y:S01]  /*0280*/  ISETP.NE.AND P0, PT, RZ, UR8, PT ;  /* 0x00000008ff007c0c */ /* 0x000fe2000bf05270 */
[----:B------:R-:W-:-:S12]  /*0290*/  HFMA2 R7, -RZ, RZ, 0, 0 ;  /* 0x00000000ff077431 */ /* 0x000fd800000001ff */
[----:B0-----:R-:W0:Y:S01]  /*02a0*/  @P0 S2R R9, SR_CgaCtaId ;  /* 0x0000000000090919 */ /* 0x001e220000008800 */
[----:B------:R-:W-:-:S04]  /*02b0*/  @P0 MOV R6, 0x400 ;  /* 0x0000040000060802 */ /* 0x000fc80000000f00 */
[----:B0-----:R-:W-:-:S05]  /*02c0*/  @P0 LEA R5, R9, R6, 0x18 ;  /* 0x0000000609050211 */ /* 0x001fca00078ec0ff */
[----:B------:R-:W0:Y:S04]  /*02d0*/  @P0 LDS R7, [R5] ;  /* 0x0000000005070984 */ /* 0x000e280000000800 */
[----:B0-----:R1:W-:Y:S02]  /*02e0*/  STS [R4], R7 ;  /* 0x0000000704007388 */ /* 0x0013e40000000800 */
.L_x_5:
[----:B------:R-:W-:Y:S05]  /*02f0*/  BSYNC.RECONVERGENT B0 ;  /* 0x0000000000007941 */ /* 0x000fea0003800200 */
.L_x_4:
[----:B------:R-:W-:Y:S01]  /*0300*/  BAR.SYNC.DEFER_BLOCKING 0x0 ;  /* 0x0000000000007b1d */ /* 0x000fe20000010000 */
[----:B------:R-:W-:-:S13]  /*0310*/  ISETP.GE.U32.AND P0, PT, R3, 0x2, PT ;  /* 0x000000020300780c */ /* 0x000fda0003f06070 */
[----:B------:R-:W-:Y:S05]  /*0320*/  @!P0 BRA `(.L_x_6) ;  /* 0x0000000000908947 */ /* 0x000fea0003800000 */
[----:B------:R-:W-:-:S07]  /*0330*/  VIADD R12, R2, 0x1 ;  /* 0x00000001020c7836 */ /* 0x000fce0000000000 */
.L_x_9:
[----:B-1----:R-:W2:Y:S01]  /*0340*/  I2F.U32.RP R8, R3 ;  /* 0x0000000300087306 */ /* 0x002ea20000209000 */
[----:B------:R-:W-:Y:S01]  /*0350*/  ISETP.NE.U32.AND P1, PT, R3, RZ, PT ;  /* 0x000000ff0300720c */ /* 0x000fe20003f25070 */
[----:B------:R-:W-:Y:S06]  /*0360*/  BSSY.RECONVERGENT B0, `(.L_x_7) ;  /* 0x000001c000007945 */ /* 0x000fec0003800200 */
[----:B--2---:R-:W2:Y:S02]  /*0370*/  MUFU.RCP R8, R8 ;  /* 0x0000000800087308 */ /* 0x004ea40000001000 */
[----:B--2---:R-:W-:-:S06]  /*0380*/  VIADD R6, R8, 0xffffffe ;  /* 0x0ffffffe08067836 */ /* 0x004fcc0000000000 */
[----:B-1----:R1:W2:Y:S02]  /*0390*/  F2I.FTZ.U32.TRUNC.NTZ R7, R6 ;  /* 0x0000000600077305 */ /* 0x0022a4000021f000 */
[----:B-1----:R-:W-:Y:S01]  /*03a0*/  IMAD.MOV.U32 R6, RZ, RZ, RZ ;  /* 0x000000ffff067224 */ /* 0x002fe200078e00ff */
[----:B--2---:R-:W-:-:S05]  /*03b0*/  IADD3 R10, PT, PT, RZ, -R7, RZ ;  /* 0x80000007ff0a7210 */ /* 0x004fca0007ffe0ff */
[----:B0-----:R-:W-:-:S04]  /*03c0*/  IMAD R9, R10, R3, RZ ;  /* 0x000000030a097224 */ /* 0x001fc800078e02ff */
[----:B------:R-:W-:-:S06]  /*03d0*/  IMAD.HI.U32 R7, R7, R9, R6 ;  /* 0x0000000907077227 */ /* 0x000fcc00078e0006 */
[----:B------:R-:W-:-:S04]  /*03e0*/  IMAD.HI.U32 R7, R7, R12, RZ ;  /* 0x0000000c07077227 */ /* 0x000fc800078e00ff */
[----:B------:R-:W-:-:S04]  /*03f0*/  IMAD.MOV R10, RZ, RZ, -R7 ;  /* 0x000000ffff0a7224 */ /* 0x000fc800078e0a07 */
[----:B------:R-:W-:-:S05]  /*0400*/  IMAD R10, R3, R10, R12 ;  /* 0x0000000a030a7224 */ /* 0x000fca00078e020c */
[----:B------:R-:W-:-:S13]  /*0410*/  ISETP.GE.U32.AND P0, PT, R10, R3, PT ;  /* 0x000000030a00720c */ /* 0x000fda0003f06070 */
[----:B------:R-:W-:-:S04]  /*0420*/  @P0 IADD3 R10, PT, PT, R10, -R3, RZ ;  /* 0x800000030a0a0210 */ /* 0x000fc80007ffe0ff */
[----:B------:R-:W-:-:S13]  /*0430*/  ISETP.GE.U32.AND P0, PT, R10, R3, PT ;  /* 0x000000030a00720c */ /* 0x000fda0003f06070 */
[----:B------:R-:W-:Y:S01]  /*0440*/  @P0 IMAD.IADD R10, R10, 0x1, -R3 ;  /* 0x000000010a0a0824 */ /* 0x000fe200078e0a03 */
[----:B------:R-:W-:-:S04]  /*0450*/  @!P1 LOP3.LUT R10, RZ, R3, RZ, 0x33, !PT ;  /* 0x00000003ff0a9212 */ /* 0x000fc800078e33ff */
[----:B------:R-:W-:-:S13]  /*0460*/  ISETP.NE.AND P0, PT, R10, RZ, PT ;  /* 0x000000ff0a00720c */ /* 0x000fda0003f05270 */
[----:B------:R-:W-:Y:S05]  /*0470*/  @P0 BRA `(.L_x_8) ;  /* 0x0000000000280947 */ /* 0x000fea0003800000 */
[----:B------:R-:W-:Y:S01]  /*0480*/  SHF.R.U32.HI R7, RZ, 0x1, R3 ;  /* 0x00000001ff077819 */ /* 0x000fe20000011603 */
[----:B------:R-:W0:Y:S04]  /*0490*/  LDS R6, [R4] ;  /* 0x0000000004067984 */ /* 0x000e280000000800 */
[----:B------:R-:W-:-:S05]  /*04a0*/  IMAD.IADD R8, R2, 0x1, -R7 ;  /* 0x0000000102087824 */ /* 0x000fca00078e0a07 */
[----:B------:R-:W-:-:S05]  /*04b0*/  LEA R8, R8, R5, 0x2 ;  /* 0x0000000508087211 */ /* 0x000fca00078e10ff */
[----:B------:R-:W1:Y:S01]  /*04c0*/  LDS R9, [R8] ;  /* 0x0000000008097984 */ /* 0x000e620000000800 */
[----:B0-----:R-:W-:-:S06]  /*04d0*/  I2FP.F32.S32 R7, R6 ;  /* 0x0000000600077245 */ /* 0x001fcc0000201400 */
[----:B------:R-:W0:Y:S01]  /*04e0*/  F2I.TRUNC.NTZ R7, R7 ;  /* 0x0000000700077305 */ /* 0x000e22000020f100 */
[----:B-1----:R-:W-:-:S05]  /*04f0*/  IMAD.IADD R9, R6, 0x1, R9 ;  /* 0x0000000106097824 */ /* 0x002fca00078e0209 */
[----:B------:R1:W-:Y:S04]  /*0500*/  STS [R4], R9 ;  /* 0x0000000904007388 */ /* 0x0003e80000000800 */
[----:B0-----:R1:W-:Y:S02]  /*0510*/  STS [R8], R7 ;  /* 0x0000000708007388 */ /* 0x0013e40000000800 */
.L_x_8:
[----:B------:R-:W-:Y:S05]  /*0520*/  BSYNC.RECONVERGENT B0 ;  /* 0x0000000000007941 */ /* 0x000fea0003800200 */
.L_x_7:
[----:B------:R-:W-:Y:S01]  /*0530*/  BAR.SYNC.DEFER_BLOCKING 0x0 ;  /* 0x0000000000007b1d */ /* 0x000fe20000010000 */
[----:B------:R-:W-:Y:S02]  /*0540*/  ISETP.GT.U32.AND P0, PT, R3, 0x3, PT ;  /* 0x000000030300780c */ /* 0x000fe40003f04070 */
[----:B------:R-:W-:-:S11]  /*0550*/  SHF.R.U32.HI R3, RZ, 0x1, R3 ;  /* 0x00000001ff037819 */ /* 0x000fd60000011603 */
[----:B------:R-:W-:Y:S05]  /*0560*/  @P0 BRA `(.L_x_9) ;  /* 0xfffffffc00740947 */ /* 0x000fea000383ffff */
.L_x_6:
[----:B------:R-:W2:Y:S02]  /*0570*/  LDCU UR4, c[0x0][0x388] ;  /* 0x00007100ff0477ac */ /* 0x000ea40008000800 */
[----:B--2---:R-:W-:-:S13]  /*0580*/  ISETP.GE.AND P0, PT, R0, UR4, PT ;  /* 0x0000000400007c0c */ /* 0x004fda000bf06270 */
[----:B------:R-:W-:Y:S05]  /*0590*/  @P0 EXIT ;  /* 0x000000000000094d */ /* 0x000fea0003800000 */
[----:B------:R-:W2:Y:S01]  /*05a0*/  LDS R5, [R4] ;  /* 0x0000000004057984 */ /* 0x000ea20000000800 */
[----:B------:R-:W3:Y:S02]  /*05b0*/  LDC.64 R2, c[0x0][0x390] ;  /* 0x0000e400ff027b82 */ /* 0x000ee40000000a00 */
[----:B---3--:R-:W-:-:S05]  /*05c0*/  IMAD.WIDE R2, R0, 0x4, R2 ;  /* 0x0000000400027825 */ /* 0x008fca00078e0202 */
[----:B--2---:R-:W-:Y:S01]  /*05d0*/  STG.E desc[UR6][R2.64], R5 ;  /* 0x0000000502007986 */ /* 0x004fe2000c101906 */
[----:B------:R-:W-:Y:S05]  /*05e0*/  EXIT ;  /* 0x000000000000794d */ /* 0x000fea0003800000 */
.L_x_10:
        /* <DEDUP_REMOVED lines=9> */
.L_x_14:


//--------------------- .text._Z12init_numbersPiii --------------------------
	.section	.text._Z12init_numbersPiii,"ax",@progbits
	.align	128
        .global         _Z12init_numbersPiii
        .type           _Z12init_numbersPiii,@function
        .size           _Z12init_numbersPiii,(.L_x_15 - _Z12init_numbersPiii)
        .other          _Z12init_numbersPiii,@"STO_CUDA_ENTRY STV_DEFAULT"
_Z12init_numbersPiii:
.text._Z12init_numbersPiii:
[----:B------:R-:W-:Y:S01]  /*0000*/  LDC R1, c[0x0][0x37c] ;  /* 0x0000df00ff017b82 */ /* 0x000fe20000000800 */
[----:B------:R-:W0:Y:S07]  /*0010*/  S2R R5, SR_TID.X ;  /* 0x0000000000057919 */ /* 0x000e2e0000002100 */
[----:B------:R-:W0:Y:S01]  /*0020*/  S2UR UR4, SR_CTAID.X ;  /* 0x00000000000479c3 */ /* 0x000e220000002500 */
[----:B------:R-:W1:Y:S07]  /*0030*/  LDCU UR5, c[0x0][0x38c] ;  /* 0x00007180ff0577ac */ /* 0x000e6e0008000800 */
[----:B------:R-:W0:Y:S02]  /*0040*/  LDC R0, c[0x0][0x360] ;  /* 0x0000d800ff007b82 */ /* 0x000e240000000800 */
[----:B0-----:R-:W-:-:S05]  /*0050*/  IMAD R5, R0, UR4, R5 ;  /* 0x0000000400057c24 */ /* 0x001fca000f8e0205 */
[----:B-1----:R-:W-:-:S13]  /*0060*/  ISETP.GE.AND P0, PT, R5, UR5, PT ;  /* 0x0000000505007c0c */ /* 0x002fda000bf06270 */
[----:B------:R-:W-:Y:S05]  /*0070*/  @P0 EXIT ;  /* 0x000000000000094d */ /* 0x000fea0003800000 */
[----:B------:R-:W0:Y:S01]  /*0080*/  LDC.64 R2, c[0x0][0x380] ;  /* 0x0000e000ff027b82 */ /* 0x000e220000000a00 */
[----:B------:R-:W1:Y:S07]  /*0090*/  LDCU.64 UR4, c[0x0][0x358] ;  /* 0x00006b00ff0477ac */ /* 0x000e6e0008000a00 */
[----:B------:R-:W1:Y:S01]  /*00a0*/  LDC R7, c[0x0][0x388] ;  /* 0x0000e200ff077b82 */ /* 0x000e620000000800 */
[----:B0-----:R-:W-:-:S05]  /*00b0*/  IMAD.WIDE R2, R5, 0x4, R2 ;  /* 0x0000000405027825 */ /* 0x001fca00078e0202 */
[----:B-1----:R-:W-:Y:S01]  /*00c0*/  STG.E desc[UR4][R2.64], R7 ;  /* 0x0000000702007986 */ /* 0x002fe2000c101904 */
[----:B------:R-:W-:Y:S05]  /*00d0*/  EXIT ;  /* 0x000000000000794d */ /* 0x000fea0003800000 */
.L_x_11:
        /* <DEDUP_REMOVED lines=10> */
.L_x_15:


//--------------------- .nv.shared._Z16gather_every_nthPiS_i --------------------------
	.section	.nv.shared._Z16gather_every_nthPiS_i,"aw",@nobits
	.sectionflags	@""
	.align	16
	.zero		1024


//--------------------- .nv.shared.reserved.0     --------------------------
	.section	.nv.shared.reserved.0,"aw",@nobits
	.weak		__nv_reservedSMEM_offset_0_alias
	.size		__nv_reservedSMEM_offset_0_alias, 0, 64
	.other		__nv_reservedSMEM_offset_0_alias,@"STO_CUDA_RESERVED_SHARED STV_DEFAULT"
__nv_reservedSMEM_offset_0_alias:
	.zero		0
	.zero		64


//--------------------- .nv.shared._Z14add_block_sumsPiiS_ --------------------------
	.section	.nv.shared._Z14add_block_sumsPiiS_,"aw",@nobits
	.sectionflags	@""
	.align	16
.nv.shared._Z14add_block_sumsPiiS_:
	.zero		1040


//--------------------- .nv.shared._Z25local_blelloch_prefix_sumPiiS_ --------------------------
	.section	.nv.shared._Z25local_blelloch_prefix_sumPiiS_,"aw",@nobits
	.sectionflags	@""
	.align	16
	.zero		1024


//--------------------- .nv.shared._Z12init_numbersPiii --------------------------
	.section	.nv.shared._Z12init_numbersPiii,"aw",@nobits
	.sectionflags	@""
	.align	16
	.zero		1024


//--------------------- .nv.constant0._Z16gather_every_nthPiS_i --------------------------
	.section	.nv.constant0._Z16gather_every_nthPiS_i,"a",@progbits
	.sectionflags	@""
	.align	4
.nv.constant0._Z16gather_every_nthPiS_i:
	.zero		916


//--------------------- .nv.constant0._Z14add_block_sumsPiiS_ --------------------------
	.section	.nv.constant0._Z14add_block_sumsPiiS_,"a",@progbits
	.sectionflags	@""
	.align	4
.nv.constant0._Z14add_block_sumsPiiS_:
	.zero		920


//--------------------- .nv.constant0._Z25local_blelloch_prefix_sumPiiS_ --------------------------
	.section	.nv.constant0._Z25local_blelloch_prefix_sumPiiS_,"a",@progbits
	.sectionflags	@""
	.align	4
.nv.constant0._Z25local_blelloch_prefix_sumPiiS_:
	.zero		920


//--------------------- .nv.constant0._Z12init_numbersPiii --------------------------
	.section	.nv.constant0._Z12init_numbersPiii,"a",@progbits
	.sectionflags	@""
	.align	4
.nv.constant0._Z12init_numbersPiii:
	.zero		912


//--------------------- SYMBOLS --------------------------

	.type		.nv.reservedSmem.offset0,@object
	.size		.nv.reservedSmem.offset0,0x4
	.type		.nv.reservedSmem.cap,@object
	.size		.nv.reservedSmem.cap,0x4
